	.headerflags	@"EF_CUDA_TEXMODE_UNIFIED EF_CUDA_64BIT_ADDRESS EF_CUDA_ACCELERATORS EF_CUDA_SM90 EF_CUDA_VIRTUAL_SM(EF_CUDA_SM90)"
	.elftype	@"ET_EXEC"


//--------------------- .nv.info                  --------------------------
	.section	.nv.info,"",@"SHT_CUDA_INFO"
	.align	4


	//----- nvinfo : EIATTR_REGCOUNT
	.align		4
        /*0000*/ 	.byte	0x04, 0x2f
        /*0002*/ 	.short	(.L_1 - .L_0)
	.align		4
.L_0:
        /*0004*/ 	.word	index@(triton_poi_fused_1)
        /*0008*/ 	.word	0x00000020


	//----- nvinfo : EIATTR_MIN_STACK_SIZE
	.align		4
.L_1:
        /*000c*/ 	.byte	0x04, 0x12
        /*000e*/ 	.short	(.L_3 - .L_2)
	.align		4
.L_2:
        /*0010*/ 	.word	index@(triton_poi_fused_1)
        /*0014*/ 	.word	0x00000000


	//----- nvinfo : EIATTR_FRAME_SIZE
	.align		4
.L_3:
        /*0018*/ 	.byte	0x04, 0x11
        /*001a*/ 	.short	(.L_5 - .L_4)
	.align		4
.L_4:
        /*001c*/ 	.word	index@(triton_poi_fused_1)
        /*0020*/ 	.word	0x00000000


	//----- nvinfo : EIATTR_MIN_STACK_SIZE
	.align		4
.L_5:
        /*0024*/ 	.byte	0x04, 0x12
        /*0026*/ 	.short	(.L_7 - .L_6)
	.align		4
.L_6:
        /*0028*/ 	.word	index@(triton_poi_fused_1)
        /*002c*/ 	.word	0x00000000
.L_7:


//--------------------- .nv.info.triton_poi_fused_1 --------------------------
	.section	.nv.info.triton_poi_fused_1,"",@"SHT_CUDA_INFO"
	.sectionflags	@""
	.align	4


	//----- nvinfo : EIATTR_CUDA_API_VERSION
	.align		4
        /*0000*/ 	.byte	0x04, 0x37
        /*0002*/ 	.short	(.L_9 - .L_8)
.L_8:
        /*0004*/ 	.word	0x0000007c


	//----- nvinfo : EIATTR_KPARAM_INFO
	.align		4
.L_9:
        /*0008*/ 	.byte	0x04, 0x17
        /*000a*/ 	.short	(.L_11 - .L_10)
.L_10:
        /*000c*/ 	.word	0x00000000
        /*0010*/ 	.short	0x0003
        /*0012*/ 	.short	0x0014
        /*0014*/ 	.byte	0x00, 0xf0, 0x11, 0x00


	//----- nvinfo : EIATTR_KPARAM_INFO
	.align		4
.L_11:
        /*0018*/ 	.byte	0x04, 0x17
        /*001a*/ 	.short	(.L_13 - .L_12)
.L_12:
        /*001c*/ 	.word	0x00000000
        /*0020*/ 	.short	0x0002
        /*0022*/ 	.short	0x0010
        /*0024*/ 	.byte	0x00, 0xf0, 0x11, 0x00


	//----- nvinfo : EIATTR_KPARAM_INFO
	.align		4
.L_13:
        /*0028*/ 	.byte	0x04, 0x17
        /*002a*/ 	.short	(.L_15 - .L_14)
.L_14:
        /*002c*/ 	.word	0x00000000
        /*0030*/ 	.short	0x0001
        /*0032*/ 	.short	0x0008
        /*0034*/ 	.byte	0x00, 0xf4, 0x21, 0x00


	//----- nvinfo : EIATTR_KPARAM_INFO
	.align		4
.L_15:
        /*0038*/ 	.byte	0x04, 0x17
        /*003a*/ 	.short	(.L_17 - .L_16)
.L_16:
        /*003c*/ 	.word	0x00000000
        /*0040*/ 	.short	0x0000
        /*0042*/ 	.short	0x0000
        /*0044*/ 	.byte	0x00, 0xf4, 0x21, 0x00


	//----- nvinfo : EIATTR_SPARSE_MMA_MASK
	.align		4
.L_17:
        /*0048*/ 	.byte	0x03, 0x50
        /*004a*/ 	.short	0x0000


	//----- nvinfo : EIATTR_MAXREG_COUNT
	.align		4
        /*004c*/ 	.byte	0x03, 0x1b
        /*004e*/ 	.short	0x00ff


	//----- nvinfo : EIATTR_EXIT_INSTR_OFFSETS
	.align		4
        /*0050*/ 	.byte	0x04, 0x1c
        /*0052*/ 	.short	(.L_19 - .L_18)


	//   ....[0]....
.L_18:
        /*0054*/ 	.word	0x000005e0


	//   ....[1]....
        /*0058*/ 	.word	0x00000630


	//----- nvinfo : EIATTR_REQNTID
	.align		4
.L_19:
        /*005c*/ 	.byte	0x04, 0x10
        /*005e*/ 	.short	(.L_21 - .L_20)
.L_20:
        /*0060*/ 	.word	0x00000080
        /*0064*/ 	.word	0x00000001
        /*0068*/ 	.word	0x00000001


	//----- nvinfo : EIATTR_CBANK_PARAM_SIZE
	.align		4
.L_21:
        /*006c*/ 	.byte	0x03, 0x19
        /*006e*/ 	.short	0x0018


	//----- nvinfo : EIATTR_PARAM_CBANK
	.align		4
        /*0070*/ 	.byte	0x04, 0x0a
        /*0072*/ 	.short	(.L_23 - .L_22)
	.align		4
.L_22:
        /*0074*/ 	.word	index@(.nv.constant0.triton_poi_fused_1)
        /*0078*/ 	.short	0x0210
        /*007a*/ 	.short	0x0018


	//----- nvinfo : EIATTR_SW_WAR
	.align		4
.L_23:
        /*007c*/ 	.byte	0x04, 0x36
        /*007e*/ 	.short	(.L_25 - .L_24)
.L_24:
        /*0080*/ 	.word	0x00000008
.L_25:


//--------------------- .nv.callgraph             --------------------------
	.section	.nv.callgraph,"",@"SHT_CUDA_CALLGRAPH"
	.align	4
	.sectionentsize	8
	.align		4
        /*0000*/ 	.word	0x00000000
	.align		4
        /*0004*/ 	.word	0xffffffff
	.align		4
        /*0008*/ 	.word	0x00000000
	.align		4
        /*000c*/ 	.word	0xfffffffe
	.align		4
        /*0010*/ 	.word	0x00000000
	.align		4
        /*0014*/ 	.word	0xfffffffd
	.align		4
        /*0018*/ 	.word	0x00000000
	.align		4
        /*001c*/ 	.word	0xfffffffc


//--------------------- .text.triton_poi_fused_1  --------------------------
	.section	.text.triton_poi_fused_1,"ax",@progbits
	.sectionflags	@"SHF_BARRIERS=1"
	.align	128
        .global         triton_poi_fused_1
        .type           triton_poi_fused_1,@function
        .size           triton_poi_fused_1,(.L_x_1 - triton_poi_fused_1)
        .other          triton_poi_fused_1,@"STO_CUDA_ENTRY STV_DEFAULT"
triton_poi_fused_1:
.text.triton_poi_fused_1:
[----:B------:R-:W0:Y:S01]  /*0000*/  LDC R1, c[0x0][0x28] ;  /* 0x00000a00ff017b82 */ /* 0x000e220000000800 */
[----:B------:R-:W1:Y:S07]  /*0010*/  S2R R0, SR_TID.X ;  /* 0x0000000000007919 */ /* 0x000e6e0000002100 */
[----:B------:R-:W2:Y:S01]  /*0020*/  LDC.64 R18, c[0x0][0x210] ;  /* 0x00008400ff127b82 */ /* 0x000ea20000000a00 */
[----:B------:R-:W3:Y:S01]  /*0030*/  S2R R17, SR_CTAID.X ;  /* 0x0000000000117919 */ /* 0x000ee20000002500 */
[----:B------:R-:W4:Y:S01]  /*0040*/  S2R R16, SR_CTAID.Y ;  /* 0x0000000000107919 */ /* 0x000f220000002600 */
[----:B------:R-:W-:Y:S01]  /*0050*/  IMAD.MOV.U32 R28, RZ, RZ, RZ ;  /* 0x000000ffff1c7224 */ /* 0x000fe200078e00ff */
[----:B------:R-:W-:Y:S01]  /*0060*/  ULDC.64 UR6, c[0x0][0x208] ;  /* 0x0000820000067ab9 */ /* 0x000fe20000000a00 */
[----:B-1----:R-:W-:Y:S01]  /*0070*/  SHF.R.U32.HI R21, RZ, 0x3, R0 ;  /* 0x00000003ff157819 */ /* 0x002fe20000011600 */
[----:B---3--:R-:W-:-:S03]  /*0080*/  IMAD.SHL.U32 R17, R17, 0x8, RZ ;  /* 0x0000000811117824 */ /* 0x008fc600078e00ff */
[----:B------:R-:W-:Y:S01]  /*0090*/  SGXT.U32 R21, R21, 0x4 ;  /* 0x000000041515781a */ /* 0x000fe20000000000 */
[----:B----4-:R-:W-:Y:S01]  /*00a0*/  IMAD.SHL.U32 R16, R16, 0x80, RZ ;  /* 0x0000008010107824 */ /* 0x010fe200078e00ff */
[----:B------:R-:W-:-:S04]  /*00b0*/  LOP3.LUT R10, R17, 0x7, R0, 0xf8, !PT ;  /* 0x00000007110a7812 */ /* 0x000fc800078ef800 */
[----:B------:R-:W-:Y:S02]  /*00c0*/  LOP3.LUT R2, R16, R21, RZ, 0xfc, !PT ;  /* 0x0000001510027212 */ /* 0x000fe400078efcff */
[----:B------:R-:W-:Y:S02]  /*00d0*/  LOP3.LUT R3, R16, 0x10, R21, 0xfe, !PT ;  /* 0x0000001010037812 */ /* 0x000fe400078efe15 */
[----:B------:R-:W-:Y:S01]  /*00e0*/  LOP3.LUT R4, R16, 0x20, R21, 0xfe, !PT ;  /* 0x0000002010047812 */ /* 0x000fe200078efe15 */
[--C-:B------:R-:W-:Y:S01]  /*00f0*/  IMAD R11, R2, 0x7, R10.reuse ;  /* 0x00000007020b7824 */ /* 0x100fe200078e020a */
        /* <DEDUP_REMOVED lines=10> */
[----:B------:R-:W-:Y:S01]  /*01a0*/  ISETP.GE.AND P0, PT, R10, 0x7, PT ;  /* 0x000000070a00780c */ /* 0x000fe20003f06270 */
[----:B------:R-:W-:-:S02]  /*01b0*/  IMAD R29, R8, 0x7, R10 ;  /* 0x00000007081d7824 */ /* 0x000fc400078e020a */
[----:B------:R-:W-:Y:S02]  /*01c0*/  IMAD R20, R9, 0x7, R10 ;  /* 0x0000000709147824 */ /* 0x000fe400078e020a */
[----:B--2---:R-:W-:-:S04]  /*01d0*/  IMAD.WIDE R2, R11, 0x4, R18 ;  /* 0x000000040b027825 */ /* 0x004fc800078e0212 */
[----:B------:R-:W-:-:S04]  /*01e0*/  IMAD.WIDE R4, R13, 0x4, R18 ;  /* 0x000000040d047825 */ /* 0x000fc800078e0212 */
[----:B------:R-:W-:-:S04]  /*01f0*/  IMAD.WIDE R6, R15, 0x4, R18 ;  /* 0x000000040f067825 */ /* 0x000fc800078e0212 */
[----:B------:R-:W-:Y:S01]  /*0200*/  IMAD.WIDE R8, R23, 0x4, R18 ;  /* 0x0000000417087825 */ /* 0x000fe200078e0212 */
[----:B------:R-:W-:-:S03]  /*0210*/  CS2R R22, SRZ ;  /* 0x0000000000167805 */ /* 0x000fc6000001ff00 */
[--C-:B------:R-:W-:Y:S01]  /*0220*/  IMAD.WIDE R10, R25, 0x4, R18.reuse ;  /* 0x00000004190a7825 */ /* 0x100fe200078e0212 */
[----:B------:R-:W-:Y:S02]  /*0230*/  CS2R R24, SRZ ;  /* 0x0000000000187805 */ /* 0x000fe4000001ff00 */
[----:B------:R1:W2:Y:S01]  /*0240*/  @!P0 LDG.E.EL R23, desc[UR6][R2.64] ;  /* 0x0000000602178981 */ /* 0x0002a2000c2e1900 */
[--C-:B------:R-:W-:Y:S01]  /*0250*/  IMAD.WIDE R12, R27, 0x4, R18.reuse ;  /* 0x000000041b0c7825 */ /* 0x100fe200078e0212 */
[----:B------:R-:W-:Y:S02]  /*0260*/  CS2R R26, SRZ ;  /* 0x00000000001a7805 */ /* 0x000fe4000001ff00 */
[----:B------:R-:W3:Y:S01]  /*0270*/  @!P0 LDG.E.EL R24, desc[UR6][R4.64] ;  /* 0x0000000604188981 */ /* 0x000ee2000c2e1900 */
[----:B------:R-:W-:-:S03]  /*0280*/  IMAD.WIDE R14, R29, 0x4, R18 ;  /* 0x000000041d0e7825 */ /* 0x000fc600078e0212 */
[----:B------:R4:W5:Y:S01]  /*0290*/  @!P0 LDG.E.EL R22, desc[UR6][R8.64] ;  /* 0x0000000608168981 */ /* 0x000962000c2e1900 */
[----:B------:R-:W-:-:S03]  /*02a0*/  IMAD.WIDE R18, R20, 0x4, R18 ;  /* 0x0000000414127825 */ /* 0x000fc600078e0212 */
[----:B------:R1:W5:Y:S01]  /*02b0*/  @!P0 LDG.E.EL R25, desc[UR6][R10.64] ;  /* 0x000000060a198981 */ /* 0x000362000c2e1900 */
[----:B------:R-:W-:-:S03]  /*02c0*/  IMAD.MOV.U32 R20, RZ, RZ, RZ ;  /* 0x000000ffff147224 */ /* 0x000fc600078e00ff */
[----:B------:R1:W5:Y:S04]  /*02d0*/  @!P0 LDG.E.EL R26, desc[UR6][R12.64] ;  /* 0x000000060c1a8981 */ /* 0x000368000c2e1900 */
[----:B------:R-:W5:Y:S04]  /*02e0*/  @!P0 LDG.E.EL R20, desc[UR6][R6.64] ;  /* 0x0000000606148981 */ /* 0x000f68000c2e1900 */
[----:B------:R-:W5:Y:S04]  /*02f0*/  @!P0 LDG.E.EL R28, desc[UR6][R14.64] ;  /* 0x000000060e1c8981 */ /* 0x000f68000c2e1900 */
[----:B------:R-:W5:Y:S01]  /*0300*/  @!P0 LDG.E.EL R27, desc[UR6][R18.64] ;  /* 0x00000006121b8981 */ /* 0x000f62000c2e1900 */
[----:B------:R-:W4:Y:S01]  /*0310*/  S2UR UR5, SR_CgaCtaId ;  /* 0x00000000000579c3 */ /* 0x000f220000008800 */
[----:B-1----:R-:W-:Y:S01]  /*0320*/  IMAD.SHL.U32 R2, R0, 0x80, RZ ;  /* 0x0000008000027824 */ /* 0x002fe200078e00ff */
[----:B------:R-:W-:-:S04]  /*0330*/  UMOV UR4, 0x400 ;  /* 0x0000040000047882 */ /* 0x000fc80000000000 */
[----:B------:R-:W-:-:S04]  /*0340*/  LOP3.LUT R2, R2, 0x380, RZ, 0xc0, !PT ;  /* 0x0000038002027812 */ /* 0x000fc800078ec0ff */
[----:B------:R-:W-:Y:S01]  /*0350*/  LOP3.LUT R21, R2, R21, RZ, 0xfc, !PT ;  /* 0x0000001502157212 */ /* 0x000fe200078efcff */
[----:B0---4-:R-:W-:-:S06]  /*0360*/  UPRMT UR4, UR5, 0x654, UR4 ;  /* 0x0000065405047896 */ /* 0x011fcc0008000004 */
[----:B------:R-:W-:-:S05]  /*0370*/  LEA.HI R2, R2, UR4, RZ, 0x1d ;  /* 0x0000000402027c11 */ /* 0x000fca000f8fe8ff */
[----:B------:R-:W-:Y:S01]  /*0380*/  IMAD R21, R21, 0x4, R2 ;  /* 0x0000000415157824 */ /* 0x000fe200078e0202 */
[----:B------:R-:W-:Y:S02]  /*0390*/  SHF.R.U32.HI R2, RZ, 0x1, R0 ;  /* 0x00000001ff027819 */ /* 0x000fe40000011600 */
[----:B------:R-:W-:Y:S02]  /*03a0*/  SHF.L.U32 R3, R0, 0x2, RZ ;  /* 0x0000000200037819 */ /* 0x000fe400000006ff */
[----:B------:R-:W-:Y:S02]  /*03b0*/  LOP3.LUT R2, R2, 0x30, RZ, 0xc0, !PT ;  /* 0x0000003002027812 */ /* 0x000fe400078ec0ff */
[----:B------:R-:W-:-:S03]  /*03c0*/  LOP3.LUT R8, R3, 0x1fc, RZ, 0xc0, !PT ;  /* 0x000001fc03087812 */ /* 0x000fc600078ec0ff */
[----:B------:R-:W-:-:S04]  /*03d0*/  VIADD R5, R2, UR4 ;  /* 0x0000000402057c36 */ /* 0x000fc80008000000 */
[----:B------:R-:W-:Y:S01]  /*03e0*/  IMAD R5, R8, 0x4, R5 ;  /* 0x0000000408057824 */ /* 0x000fe200078e0205 */
[----:B------:R-:W-:Y:S02]  /*03f0*/  LOP3.LUT R16, R16, 0x7c, R3, 0xf8, !PT ;  /* 0x0000007c10107812 */ /* 0x000fe400078ef803 */
[----:B------:R-:W0:Y:S03]  /*0400*/  LDC.64 R2, c[0x0][0x218] ;  /* 0x00008600ff027b82 */ /* 0x000e260000000a00 */
[----:B------:R-:W-:Y:S01]  /*0410*/  IMAD.HI R9, R16, 0x2aaaaaab, RZ ;  /* 0x2aaaaaab10097827 */ /* 0x000fe200078e02ff */
[----:B------:R-:W-:-:S04]  /*0420*/  SHF.R.U32.HI R0, RZ, 0x5, R0 ;  /* 0x00000005ff007819 */ /* 0x000fc80000011600 */
[----:B------:R-:W-:Y:S02]  /*0430*/  SHF.R.U32.HI R10, RZ, 0x1f, R9 ;  /* 0x0000001fff0a7819 */ /* 0x000fe40000011609 */
[----:B------:R-:W-:Y:S02]  /*0440*/  SGXT.U32 R0, R0, 0x2 ;  /* 0x000000020000781a */ /* 0x000fe40000000000 */
[----:B------:R-:W-:Y:S02]  /*0450*/  LEA.HI.SX32 R9, R9, R10, 0x1b ;  /* 0x0000000a09097211 */ /* 0x000fe400078fdaff */
[----:B------:R-:W-:Y:S02]  /*0460*/  LOP3.LUT R0, R17, R0, RZ, 0xfc, !PT ;  /* 0x0000000011007212 */ /* 0x000fe400078efcff */
[----:B------:R-:W-:Y:S01]  /*0470*/  LOP3.LUT R10, R8, 0x200, RZ, 0xfc, !PT ;  /* 0x00000200080a7812 */ /* 0x000fe200078efcff */
[----:B------:R-:W-:Y:S01]  /*0480*/  IMAD R16, R9, -0xc0, R16 ;  /* 0xffffff4009107824 */ /* 0x000fe200078e0210 */
[----:B------:R-:W-:-:S02]  /*0490*/  LOP3.LUT R11, R0, 0x4, RZ, 0xfc, !PT ;  /* 0x00000004000b7812 */ /* 0x000fc400078efcff */
[----:B------:R-:W-:Y:S01]  /*04a0*/  SHF.R.U32.HI R10, RZ, 0x3, R10 ;  /* 0x00000003ff0a7819 */ /* 0x000fe2000001160a */
[----:B------:R-:W-:Y:S01]  /*04b0*/  IMAD R9, R9, 0x540, R16 ;  /* 0x0000054009097824 */ /* 0x000fe200078e0210 */
[----:B------:R-:W-:Y:S02]  /*04c0*/  ISETP.GE.AND P1, PT, R0, 0x7, PT ;  /* 0x000000070000780c */ /* 0x000fe40003f26270 */
[----:B------:R-:W-:Y:S02]  /*04d0*/  ISETP.GE.AND P0, PT, R11, 0x7, PT ;  /* 0x000000070b00780c */ /* 0x000fe40003f06270 */
[----:B------:R-:W-:Y:S01]  /*04e0*/  LOP3.LUT R10, R10, 0x70, RZ, 0xc0, !PT ;  /* 0x000000700a0a7812 */ /* 0x000fe200078ec0ff */
[----:B------:R-:W-:-:S04]  /*04f0*/  IMAD R9, R0, 0xc0, R9 ;  /* 0x000000c000097824 */ /* 0x000fc800078e0209 */
[----:B------:R-:W-:Y:S02]  /*0500*/  VIADD R13, R10, UR4 ;  /* 0x000000040a0d7c36 */ /* 0x000fe40008000000 */
[----:B0-----:R-:W-:-:S03]  /*0510*/  IMAD.WIDE R10, R9, 0x4, R2 ;  /* 0x00000004090a7825 */ /* 0x001fc600078e0202 */
[----:B------:R-:W-:Y:S01]  /*0520*/  LEA R13, R8, R13, 0x2 ;  /* 0x0000000d080d7211 */ /* 0x000fe200078e10ff */
[----:B--2---:R-:W-:Y:S04]  /*0530*/  STS [R21], R23 ;  /* 0x0000001715007388 */ /* 0x004fe80000000800 */
[----:B---3--:R-:W-:Y:S04]  /*0540*/  STS [R21+0x40], R24 ;  /* 0x0000401815007388 */ /* 0x008fe80000000800 */
[----:B-----5:R-:W-:Y:S04]  /*0550*/  STS [R21+0xc0], R22 ;  /* 0x0000c01615007388 */ /* 0x020fe80000000800 */
[----:B------:R-:W-:Y:S04]  /*0560*/  STS [R21+0x100], R25 ;  /* 0x0001001915007388 */ /* 0x000fe80000000800 */
[----:B------:R-:W-:Y:S04]  /*0570*/  STS [R21+0x140], R26 ;  /* 0x0001401a15007388 */ /* 0x000fe80000000800 */
[----:B------:R-:W-:Y:S04]  /*0580*/  STS [R21+0x80], R20 ;  /* 0x0000801415007388 */ /* 0x000fe80000000800 */
[----:B------:R-:W-:Y:S04]  /*0590*/  STS [R21+0x180], R28 ;  /* 0x0001801c15007388 */ /* 0x000fe80000000800 */
[----:B------:R-:W-:Y:S01]  /*05a0*/  STS [R21+0x1c0], R27 ;  /* 0x0001c01b15007388 */ /* 0x000fe20000000800 */
[----:B------:R-:W-:Y:S06]  /*05b0*/  BAR.SYNC.DEFER_BLOCKING 0x0 ;  /* 0x0000000000007b1d */ /* 0x000fec0000010000 */
[----:B------:R-:W0:Y:S04]  /*05c0*/  LDS.128 R4, [R5] ;  /* 0x0000000005047984 */ /* 0x000e280000000c00 */
[----:B0-----:R0:W-:Y:S02]  /*05d0*/  @!P1 STG.E.128 desc[UR6][R10.64], R4 ;  /* 0x000000040a009986 */ /* 0x0011e4000c101d06 */
[----:B0-----:R-:W-:Y:S05]  /*05e0*/  @P0 EXIT ;  /* 0x000000000000094d */ /* 0x001fea0003800000 */
[----:B------:R-:W0:Y:S01]  /*05f0*/  LDS.128 R12, [R13+0x800] ;  /* 0x000800000d0c7984 */ /* 0x000e220000000c00 */
[----:B------:R-:W-:-:S04]  /*0600*/  VIADD R9, R9, 0x300 ;  /* 0x0000030009097836 */ /* 0x000fc80000000000 */
[----:B------:R-:W-:-:S05]  /*0610*/  IMAD.WIDE R2, R9, 0x4, R2 ;  /* 0x0000000409027825 */ /* 0x000fca00078e0202 */
[----:B0-----:R-:W-:Y:S01]  /*0620*/  STG.E.128 desc[UR6][R2.64], R12 ;  /* 0x0000000c02007986 */ /* 0x001fe2000c101d06 */
[----:B------:R-:W-:Y:S05]  /*0630*/  EXIT ;  /* 0x000000000000794d */ /* 0x000fea0003800000 */
.L_x_0:
[----:B------:R-:W-:-:S00]  /*0640*/  BRA `(.L_x_0) ;  /* 0xfffffffc00fc7947 */ /* 0x000fc0000383ffff */
[----:B------:R-:W-:-:S00]  /*0650*/  NOP ;  /* 0x0000000000007918 */ /* 0x000fc00000000000 */
        /* <DEDUP_REMOVED lines=10> */
.L_x_1:


//--------------------- .nv.shared.triton_poi_fused_1 --------------------------
	.section	.nv.shared.triton_poi_fused_1,"aw",@nobits
	.sectionflags	@""
	.align	16
	.zero		1024


//--------------------- .nv.constant0.triton_poi_fused_1 --------------------------
	.section	.nv.constant0.triton_poi_fused_1,"a",@progbits
	.sectionflags	@""
	.align	4
.nv.constant0.triton_poi_fused_1:
	.zero		552
